	.headerflags	@"EF_CUDA_TEXMODE_UNIFIED EF_CUDA_64BIT_ADDRESS EF_CUDA_ACCELERATORS EF_CUDA_SM90 EF_CUDA_VIRTUAL_SM(EF_CUDA_SM90)"
	.elftype	@"ET_EXEC"


//--------------------- .nv.info                  --------------------------
	.section	.nv.info,"",@"SHT_CUDA_INFO"
	.align	4


	//----- nvinfo : EIATTR_REGCOUNT
	.align		4
        /*0000*/ 	.byte	0x04, 0x2f
        /*0002*/ 	.short	(.L_1 - .L_0)
	.align		4
.L_0:
        /*0004*/ 	.word	index@(triton_poi_fused_3)
        /*0008*/ 	.word	0x0000001c


	//----- nvinfo : EIATTR_MIN_STACK_SIZE
	.align		4
.L_1:
        /*000c*/ 	.byte	0x04, 0x12
        /*000e*/ 	.short	(.L_3 - .L_2)
	.align		4
.L_2:
        /*0010*/ 	.word	index@(triton_poi_fused_3)
        /*0014*/ 	.word	0x00000000


	//----- nvinfo : EIATTR_FRAME_SIZE
	.align		4
.L_3:
        /*0018*/ 	.byte	0x04, 0x11
        /*001a*/ 	.short	(.L_5 - .L_4)
	.align		4
.L_4:
        /*001c*/ 	.word	index@(triton_poi_fused_3)
        /*0020*/ 	.word	0x00000000


	//----- nvinfo : EIATTR_MIN_STACK_SIZE
	.align		4
.L_5:
        /*0024*/ 	.byte	0x04, 0x12
        /*0026*/ 	.short	(.L_7 - .L_6)
	.align		4
.L_6:
        /*0028*/ 	.word	index@(triton_poi_fused_3)
        /*002c*/ 	.word	0x00000000
.L_7:


//--------------------- .nv.info.triton_poi_fused_3 --------------------------
	.section	.nv.info.triton_poi_fused_3,"",@"SHT_CUDA_INFO"
	.sectionflags	@""
	.align	4


	//----- nvinfo : EIATTR_CUDA_API_VERSION
	.align		4
        /*0000*/ 	.byte	0x04, 0x37
        /*0002*/ 	.short	(.L_9 - .L_8)
.L_8:
        /*0004*/ 	.word	0x0000007c


	//----- nvinfo : EIATTR_KPARAM_INFO
	.align		4
.L_9:
        /*0008*/ 	.byte	0x04, 0x17
        /*000a*/ 	.short	(.L_11 - .L_10)
.L_10:
        /*000c*/ 	.word	0x00000000
        /*0010*/ 	.short	0x0003
        /*0012*/ 	.short	0x0014
        /*0014*/ 	.byte	0x00, 0xf0, 0x11, 0x00


	//----- nvinfo : EIATTR_KPARAM_INFO
	.align		4
.L_11:
        /*0018*/ 	.byte	0x04, 0x17
        /*001a*/ 	.short	(.L_13 - .L_12)
.L_12:
        /*001c*/ 	.word	0x00000000
        /*0020*/ 	.short	0x0002
        /*0022*/ 	.short	0x0010
        /*0024*/ 	.byte	0x00, 0xf0, 0x11, 0x00


	//----- nvinfo : EIATTR_KPARAM_INFO
	.align		4
.L_13:
        /*0028*/ 	.byte	0x04, 0x17
        /*002a*/ 	.short	(.L_15 - .L_14)
.L_14:
        /*002c*/ 	.word	0x00000000
        /*0030*/ 	.short	0x0001
        /*0032*/ 	.short	0x0008
        /*0034*/ 	.byte	0x00, 0xf4, 0x21, 0x00


	//----- nvinfo : EIATTR_KPARAM_INFO
	.align		4
.L_15:
        /*0038*/ 	.byte	0x04, 0x17
        /*003a*/ 	.short	(.L_17 - .L_16)
.L_16:
        /*003c*/ 	.word	0x00000000
        /*0040*/ 	.short	0x0000
        /*0042*/ 	.short	0x0000
        /*0044*/ 	.byte	0x00, 0xf4, 0x21, 0x00


	//----- nvinfo : EIATTR_SPARSE_MMA_MASK
	.align		4
.L_17:
        /*0048*/ 	.byte	0x03, 0x50
        /*004a*/ 	.short	0x0000


	//----- nvinfo : EIATTR_MAXREG_COUNT
	.align		4
        /*004c*/ 	.byte	0x03, 0x1b
        /*004e*/ 	.short	0x00ff


	//----- nvinfo : EIATTR_EXIT_INSTR_OFFSETS
	.align		4
        /*0050*/ 	.byte	0x04, 0x1c
        /*0052*/ 	.short	(.L_19 - .L_18)


	//   ....[0]....
.L_18:
        /*0054*/ 	.word	0x000006e0


	//   ....[1]....
        /*0058*/ 	.word	0x00000730


	//----- nvinfo : EIATTR_REQNTID
	.align		4
.L_19:
        /*005c*/ 	.byte	0x04, 0x10
        /*005e*/ 	.short	(.L_21 - .L_20)
.L_20:
        /*0060*/ 	.word	0x00000080
        /*0064*/ 	.word	0x00000001
        /*0068*/ 	.word	0x00000001


	//----- nvinfo : EIATTR_CBANK_PARAM_SIZE
	.align		4
.L_21:
        /*006c*/ 	.byte	0x03, 0x19
        /*006e*/ 	.short	0x0018


	//----- nvinfo : EIATTR_PARAM_CBANK
	.align		4
        /*0070*/ 	.byte	0x04, 0x0a
        /*0072*/ 	.short	(.L_23 - .L_22)
	.align		4
.L_22:
        /*0074*/ 	.word	index@(.nv.constant0.triton_poi_fused_3)
        /*0078*/ 	.short	0x0210
        /*007a*/ 	.short	0x0018


	//----- nvinfo : EIATTR_SW_WAR
	.align		4
.L_23:
        /*007c*/ 	.byte	0x04, 0x36
        /*007e*/ 	.short	(.L_25 - .L_24)
.L_24:
        /*0080*/ 	.word	0x00000008
.L_25:


//--------------------- .nv.callgraph             --------------------------
	.section	.nv.callgraph,"",@"SHT_CUDA_CALLGRAPH"
	.align	4
	.sectionentsize	8
	.align		4
        /*0000*/ 	.word	0x00000000
	.align		4
        /*0004*/ 	.word	0xffffffff
	.align		4
        /*0008*/ 	.word	0x00000000
	.align		4
        /*000c*/ 	.word	0xfffffffe
	.align		4
        /*0010*/ 	.word	0x00000000
	.align		4
        /*0014*/ 	.word	0xfffffffd
	.align		4
        /*0018*/ 	.word	0x00000000
	.align		4
        /*001c*/ 	.word	0xfffffffc


//--------------------- .text.triton_poi_fused_3  --------------------------
	.section	.text.triton_poi_fused_3,"ax",@progbits
	.sectionflags	@"SHF_BARRIERS=1"
	.align	128
        .global         triton_poi_fused_3
        .type           triton_poi_fused_3,@function
        .size           triton_poi_fused_3,(.L_x_1 - triton_poi_fused_3)
        .other          triton_poi_fused_3,@"STO_CUDA_ENTRY STV_DEFAULT"
triton_poi_fused_3:
.text.triton_poi_fused_3:
[----:B------:R-:W0:Y:S01]  /*0000*/  LDC R1, c[0x0][0x28] ;  /* 0x00000a00ff017b82 */ /* 0x000e220000000800 */
[----:B------:R-:W1:Y:S07]  /*0010*/  S2R R14, SR_CTAID.Z ;  /* 0x00000000000e7919 */ /* 0x000e6e0000002700 */
[----:B------:R-:W1:Y:S01]  /*0020*/  S2UR UR4, SR_CTAID.Y ;  /* 0x00000000000479c3 */ /* 0x000e620000002600 */
[----:B------:R-:W-:Y:S01]  /*0030*/  CS2R R18, SRZ ;  /* 0x0000000000127805 */ /* 0x000fe2000001ff00 */
[----:B------:R-:W-:Y:S01]  /*0040*/  ULDC.64 UR6, c[0x0][0x208] ;  /* 0x0000820000067ab9 */ /* 0x000fe20000000a00 */
[----:B------:R-:W2:Y:S01]  /*0050*/  S2R R15, SR_TID.X ;  /* 0x00000000000f7919 */ /* 0x000ea20000002100 */
[----:B------:R-:W3:Y:S04]  /*0060*/  S2R R0, SR_CTAID.X ;  /* 0x0000000000007919 */ /* 0x000ee80000002500 */
[----:B------:R-:W1:Y:S08]  /*0070*/  LDC R3, c[0x0][0x10] ;  /* 0x00000400ff037b82 */ /* 0x000e700000000800 */
[----:B------:R-:W4:Y:S01]  /*0080*/  LDC.64 R16, c[0x0][0x210] ;  /* 0x00008400ff107b82 */ /* 0x000f220000000a00 */
[----:B-1----:R-:W-:Y:S01]  /*0090*/  IMAD R14, R14, R3, UR4 ;  /* 0x000000040e0e7e24 */ /* 0x002fe2000f8e0203 */
[----:B--2---:R-:W-:-:S03]  /*00a0*/  SHF.R.U32.HI R5, RZ, 0x5, R15 ;  /* 0x00000005ff057819 */ /* 0x004fc6000001160f */
[----:B------:R-:W-:Y:S02]  /*00b0*/  IMAD.SHL.U32 R14, R14, 0x20, RZ ;  /* 0x000000200e0e7824 */ /* 0x000fe400078e00ff */
[----:B---3--:R-:W-:Y:S01]  /*00c0*/  IMAD.SHL.U32 R0, R0, 0x20, RZ ;  /* 0x0000002000007824 */ /* 0x008fe200078e00ff */
[----:B------:R-:W-:-:S04]  /*00d0*/  SGXT.U32 R5, R5, 0x2 ;  /* 0x000000020505781a */ /* 0x000fc80000000000 */
[----:B------:R-:W-:Y:S02]  /*00e0*/  LOP3.LUT R3, R0, 0x1f, R15, 0xf8, !PT ;  /* 0x0000001f00037812 */ /* 0x000fe400078ef80f */
[----:B------:R-:W-:Y:S02]  /*00f0*/  LOP3.LUT R2, R14, R5, RZ, 0xfc, !PT ;  /* 0x000000050e027212 */ /* 0x000fe400078efcff */
[----:B------:R-:W-:Y:S02]  /*0100*/  ISETP.GE.AND P0, PT, R3, 0x19, PT ;  /* 0x000000190300780c */ /* 0x000fe40003f06270 */
[----:B------:R-:W-:Y:S01]  /*0110*/  LOP3.LUT R4, R14, 0x4, R5, 0xfe, !PT ;  /* 0x000000040e047812 */ /* 0x000fe200078efe05 */
[C---:B------:R-:W-:Y:S01]  /*0120*/  IMAD R7, R2.reuse, 0x19, R3 ;  /* 0x0000001902077824 */ /* 0x040fe200078e0203 */
[----:B------:R-:W-:Y:S02]  /*0130*/  ISETP.LT.AND P1, PT, R2, 0x10000, !P0 ;  /* 0x000100000200780c */ /* 0x000fe40004721270 */
[----:B------:R-:W-:Y:S01]  /*0140*/  ISETP.LT.AND P2, PT, R4, 0x10000, !P0 ;  /* 0x000100000400780c */ /* 0x000fe20004741270 */
[----:B------:R-:W-:Y:S01]  /*0150*/  VIADD R3, R7, 0x64 ;  /* 0x0000006407037836 */ /* 0x000fe20000000000 */
[----:B------:R-:W-:-:S02]  /*0160*/  LOP3.LUT R2, R14, 0x8, R5, 0xfe, !PT ;  /* 0x000000080e027812 */ /* 0x000fc400078efe05 */
[----:B------:R-:W-:Y:S02]  /*0170*/  LOP3.LUT R4, R14, 0xc, R5, 0xfe, !PT ;  /* 0x0000000c0e047812 */ /* 0x000fe400078efe05 */
[----:B------:R-:W-:Y:S02]  /*0180*/  LOP3.LUT R6, R14, 0x10, R5, 0xfe, !PT ;  /* 0x000000100e067812 */ /* 0x000fe400078efe05 */
[----:B------:R-:W-:Y:S01]  /*0190*/  ISETP.LT.AND P6, PT, R2, 0x10000, !P0 ;  /* 0x000100000200780c */ /* 0x000fe200047c1270 */
[----:B----4-:R-:W-:Y:S01]  /*01a0*/  IMAD.WIDE R2, R3, 0x4, R16 ;  /* 0x0000000403027825 */ /* 0x010fe200078e0210 */
[----:B------:R-:W-:Y:S02]  /*01b0*/  ISETP.LT.AND P5, PT, R4, 0x10000, !P0 ;  /* 0x000100000400780c */ /* 0x000fe400047a1270 */
[----:B------:R-:W-:Y:S02]  /*01c0*/  ISETP.LT.AND P4, PT, R6, 0x10000, !P0 ;  /* 0x000100000600780c */ /* 0x000fe40004781270 */
[----:B------:R-:W-:Y:S01]  /*01d0*/  LOP3.LUT R4, R14, 0x14, R5, 0xfe, !PT ;  /* 0x000000140e047812 */ /* 0x000fe200078efe05 */
[----:B------:R1:W2:Y:S01]  /*01e0*/  @P2 LDG.E.EL R18, desc[UR6][R2.64] ;  /* 0x0000000602122981 */ /* 0x0002a2000c2e1900 */
[----:B------:R-:W-:-:S02]  /*01f0*/  LOP3.LUT R6, R14, 0x18, R5, 0xfe, !PT ;  /* 0x000000180e067812 */ /* 0x000fc400078efe05 */
[----:B------:R-:W-:Y:S02]  /*0200*/  LOP3.LUT R5, R14, 0x1c, R5, 0xfe, !PT ;  /* 0x0000001c0e057812 */ /* 0x000fe400078efe05 */
[----:B------:R-:W-:Y:S02]  /*0210*/  ISETP.LT.AND P3, PT, R4, 0x10000, !P0 ;  /* 0x000100000400780c */ /* 0x000fe40004761270 */
[----:B------:R-:W-:Y:S01]  /*0220*/  ISETP.LT.AND P2, PT, R6, 0x10000, !P0 ;  /* 0x000100000600780c */ /* 0x000fe20004741270 */
[----:B------:R-:W-:Y:S01]  /*0230*/  VIADD R13, R7, 0xc8 ;  /* 0x000000c8070d7836 */ /* 0x000fe20000000000 */
[----:B------:R-:W-:Y:S01]  /*0240*/  ISETP.LT.AND P0, PT, R5, 0x10000, !P0 ;  /* 0x000100000500780c */ /* 0x000fe20004701270 */
[C---:B------:R-:W-:Y:S02]  /*0250*/  VIADD R11, R7.reuse, 0x12c ;  /* 0x0000012c070b7836 */ /* 0x040fe40000000000 */
[C---:B------:R-:W-:Y:S02]  /*0260*/  VIADD R9, R7.reuse, 0x190 ;  /* 0x0000019007097836 */ /* 0x040fe40000000000 */
[----:B------:R-:W-:-:S02]  /*0270*/  VIADD R5, R7, 0x1f4 ;  /* 0x000001f407057836 */ /* 0x000fc40000000000 */
[C---:B------:R-:W-:Y:S02]  /*0280*/  VIADD R21, R7.reuse, 0x258 ;  /* 0x0000025807157836 */ /* 0x040fe40000000000 */
[C---:B------:R-:W-:Y:S02]  /*0290*/  VIADD R23, R7.reuse, 0x2bc ;  /* 0x000002bc07177836 */ /* 0x040fe40000000000 */
[----:B------:R-:W-:Y:S01]  /*02a0*/  IMAD.WIDE R6, R7, 0x4, R16 ;  /* 0x0000000407067825 */ /* 0x000fe200078e0210 */
[----:B------:R-:W-:-:S03]  /*02b0*/  CS2R R24, SRZ ;  /* 0x0000000000187805 */ /* 0x000fc6000001ff00 */
[----:B------:R-:W-:-:S03]  /*02c0*/  IMAD.WIDE R12, R13, 0x4, R16 ;  /* 0x000000040d0c7825 */ /* 0x000fc600078e0210 */
[----:B------:R-:W3:Y:S01]  /*02d0*/  @P1 LDG.E.EL R24, desc[UR6][R6.64] ;  /* 0x0000000606181981 */ /* 0x000ee2000c2e1900 */
[----:B------:R-:W-:-:S03]  /*02e0*/  IMAD.WIDE R10, R11, 0x4, R16 ;  /* 0x000000040b0a7825 */ /* 0x000fc600078e0210 */
[----:B------:R4:W5:Y:S01]  /*02f0*/  @P6 LDG.E.EL R19, desc[UR6][R12.64] ;  /* 0x000000060c136981 */ /* 0x000962000c2e1900 */
[----:B------:R-:W-:-:S04]  /*0300*/  IMAD.WIDE R8, R9, 0x4, R16 ;  /* 0x0000000409087825 */ /* 0x000fc800078e0210 */
[----:B------:R-:W-:-:S04]  /*0310*/  IMAD.WIDE R4, R5, 0x4, R16 ;  /* 0x0000000405047825 */ /* 0x000fc800078e0210 */
[----:B-1----:R-:W-:Y:S01]  /*0320*/  IMAD.WIDE R2, R21, 0x4, R16 ;  /* 0x0000000415027825 */ /* 0x002fe200078e0210 */
[----:B------:R-:W-:-:S03]  /*0330*/  CS2R R20, SRZ ;  /* 0x0000000000147805 */ /* 0x000fc6000001ff00 */
[----:B------:R-:W-:Y:S01]  /*0340*/  IMAD.WIDE R16, R23, 0x4, R16 ;  /* 0x0000000417107825 */ /* 0x000fe200078e0210 */
[----:B------:R-:W-:Y:S02]  /*0350*/  CS2R R22, SRZ ;  /* 0x0000000000167805 */ /* 0x000fe4000001ff00 */
[----:B------:R-:W5:Y:S04]  /*0360*/  @P5 LDG.E.EL R20, desc[UR6][R10.64] ;  /* 0x000000060a145981 */ /* 0x000f68000c2e1900 */
[----:B------:R1:W5:Y:S04]  /*0370*/  @P4 LDG.E.EL R21, desc[UR6][R8.64] ;  /* 0x0000000608154981 */ /* 0x000368000c2e1900 */
[----:B------:R-:W5:Y:S04]  /*0380*/  @P3 LDG.E.EL R23, desc[UR6][R4.64] ;  /* 0x0000000604173981 */ /* 0x000f68000c2e1900 */
[----:B------:R1:W5:Y:S04]  /*0390*/  @P2 LDG.E.EL R22, desc[UR6][R2.64] ;  /* 0x0000000602162981 */ /* 0x000368000c2e1900 */
[----:B------:R-:W5:Y:S01]  /*03a0*/  @P0 LDG.E.EL R25, desc[UR6][R16.64] ;  /* 0x0000000610190981 */ /* 0x000f62000c2e1900 */
[----:B----4-:R-:W1:Y:S01]  /*03b0*/  S2R R13, SR_TID.X ;  /* 0x00000000000d7919 */ /* 0x010e620000002100 */
[----:B------:R-:W4:Y:S01]  /*03c0*/  S2UR UR5, SR_CgaCtaId ;  /* 0x00000000000579c3 */ /* 0x000f220000008800 */
[----:B------:R-:W-:-:S02]  /*03d0*/  UMOV UR4, 0x400 ;  /* 0x0000040000047882 */ /* 0x000fc40000000000 */
[----:B----4-:R-:W-:Y:S01]  /*03e0*/  UPRMT UR4, UR5, 0x654, UR4 ;  /* 0x0000065405047896 */ /* 0x010fe20008000004 */
[----:B01----:R-:W-:Y:S01]  /*03f0*/  IMAD.SHL.U32 R8, R13, 0x20, RZ ;  /* 0x000000200d087824 */ /* 0x003fe200078e00ff */
[----:B------:R-:W-:-:S04]  /*0400*/  SHF.R.U32.HI R10, RZ, 0x5, R13 ;  /* 0x00000005ff0a7819 */ /* 0x000fc8000001160d */
[----:B------:R-:W-:Y:S02]  /*0410*/  SGXT.U32 R9, R10, 0x2 ;  /* 0x000000020a09781a */ /* 0x000fe40000000000 */
[----:B------:R-:W-:-:S04]  /*0420*/  LOP3.LUT R8, R8, 0x3e0, RZ, 0xc0, !PT ;  /* 0x000003e008087812 */ /* 0x000fc800078ec0ff */
[C---:B------:R-:W-:Y:S02]  /*0430*/  LOP3.LUT R2, R8.reuse, R9, RZ, 0xfc, !PT ;  /* 0x0000000908027212 */ /* 0x040fe400078efcff */
[----:B------:R-:W-:-:S05]  /*0440*/  LEA.HI R3, R8, UR4, RZ, 0x1f ;  /* 0x0000000408037c11 */ /* 0x000fca000f8ff8ff */
[----:B------:R-:W-:Y:S02]  /*0450*/  IMAD R12, R2, 0x4, R3 ;  /* 0x00000004020c7824 */ /* 0x000fe400078e0203 */
[C---:B------:R-:W-:Y:S02]  /*0460*/  IMAD.SHL.U32 R2, R13.reuse, 0x2, RZ ;  /* 0x000000020d027824 */ /* 0x040fe400078e00ff */
[----:B------:R-:W-:-:S03]  /*0470*/  IMAD.SHL.U32 R8, R13, 0x4, RZ ;  /* 0x000000040d087824 */ /* 0x000fc600078e00ff */
[----:B------:R-:W-:Y:S02]  /*0480*/  LOP3.LUT R2, R2, 0xf0, RZ, 0xc0, !PT ;  /* 0x000000f002027812 */ /* 0x000fe400078ec0ff */
[----:B------:R-:W-:-:S03]  /*0490*/  LOP3.LUT R8, R8, 0x1fc, RZ, 0xc0, !PT ;  /* 0x000001fc08087812 */ /* 0x000fc600078ec0ff */
[----:B------:R-:W-:-:S04]  /*04a0*/  VIADD R3, R2, UR4 ;  /* 0x0000000402037c36 */ /* 0x000fc80008000000 */
[----:B------:R-:W-:Y:S02]  /*04b0*/  IMAD R4, R8, 0x4, R3 ;  /* 0x0000000408047824 */ /* 0x000fe400078e0203 */
[----:B------:R-:W-:-:S05]  /*04c0*/  IMAD.SHL.U32 R3, R15, 0x4, RZ ;  /* 0x000000040f037824 */ /* 0x000fca00078e00ff */
[----:B------:R-:W-:Y:S02]  /*04d0*/  LOP3.LUT R14, R14, 0x1c, R3, 0xf8, !PT ;  /* 0x0000001c0e0e7812 */ /* 0x000fe400078ef803 */
[----:B------:R-:W0:Y:S02]  /*04e0*/  LDC.64 R2, c[0x0][0x218] ;  /* 0x00008600ff027b82 */ /* 0x000e240000000a00 */
[----:B------:R-:W-:-:S04]  /*04f0*/  SHF.R.S32.HI R9, RZ, 0x1f, R14 ;  /* 0x0000001fff097819 */ /* 0x000fc8000001140e */
[----:B------:R-:W-:Y:S02]  /*0500*/  LEA.HI R10, R9, R14, RZ, 0x8 ;  /* 0x0000000e090a7211 */ /* 0x000fe400078f40ff */
[----:B------:R-:W-:Y:S02]  /*0510*/  SHF.R.U32.HI R9, RZ, 0x3, R15 ;  /* 0x00000003ff097819 */ /* 0x000fe4000001160f */
[----:B------:R-:W-:Y:S02]  /*0520*/  LOP3.LUT R11, R10, 0xffffff00, RZ, 0xc0, !PT ;  /* 0xffffff000a0b7812 */ /* 0x000fe400078ec0ff */
[----:B------:R-:W-:Y:S02]  /*0530*/  SGXT.U32 R9, R9, 0x4 ;  /* 0x000000040909781a */ /* 0x000fe40000000000 */
[----:B------:R-:W-:Y:S02]  /*0540*/  SHF.R.S32.HI R10, RZ, 0x8, R10 ;  /* 0x00000008ff0a7819 */ /* 0x000fe4000001140a */
[----:B------:R-:W-:Y:S01]  /*0550*/  LOP3.LUT R9, R0, R9, RZ, 0xfc, !PT ;  /* 0x0000000900097212 */ /* 0x000fe200078efcff */
[C---:B------:R-:W-:Y:S01]  /*0560*/  IMAD.IADD R11, R14.reuse, 0x1, -R11 ;  /* 0x000000010e0b7824 */ /* 0x040fe200078e0a0b */
[----:B------:R-:W-:-:S02]  /*0570*/  ISETP.GE.AND P0, PT, R14, 0x10000, PT ;  /* 0x000100000e00780c */ /* 0x000fc40003f06270 */
[C---:B------:R-:W-:Y:S02]  /*0580*/  LOP3.LUT R0, R9.reuse, 0x10, RZ, 0xfc, !PT ;  /* 0x0000001009007812 */ /* 0x040fe400078efcff */
[----:B------:R-:W-:Y:S02]  /*0590*/  LOP3.LUT R13, R8, 0x200, RZ, 0xfc, !PT ;  /* 0x00000200080d7812 */ /* 0x000fe400078efcff */
[----:B------:R-:W-:Y:S02]  /*05a0*/  ISETP.LT.AND P1, PT, R9, 0x19, !P0 ;  /* 0x000000190900780c */ /* 0x000fe40004721270 */
[----:B------:R-:W-:Y:S02]  /*05b0*/  ISETP.LT.AND P0, PT, R0, 0x19, !P0 ;  /* 0x000000190000780c */ /* 0x000fe40004701270 */
[----:B------:R-:W-:-:S04]  /*05c0*/  SHF.R.U32.HI R13, RZ, 0x1, R13 ;  /* 0x00000001ff0d7819 */ /* 0x000fc8000001160d */
[----:B------:R-:W-:-:S05]  /*05d0*/  LOP3.LUT R13, R13, 0x1f0, RZ, 0xc0, !PT ;  /* 0x000001f00d0d7812 */ /* 0x000fca00078ec0ff */
[----:B------:R-:W-:-:S04]  /*05e0*/  VIADD R13, R13, UR4 ;  /* 0x000000040d0d7c36 */ /* 0x000fc80008000000 */
[----:B------:R-:W-:Y:S01]  /*05f0*/  IMAD R13, R8, 0x4, R13 ;  /* 0x00000004080d7824 */ /* 0x000fe200078e020d */
[----:B--2---:R-:W-:Y:S04]  /*0600*/  STS [R12+0x10], R18 ;  /* 0x000010120c007388 */ /* 0x004fe80000000800 */
[----:B---3--:R-:W-:Y:S04]  /*0610*/  STS [R12], R24 ;  /* 0x000000180c007388 */ /* 0x008fe80000000800 */
[----:B-----5:R-:W-:Y:S04]  /*0620*/  STS [R12+0x20], R19 ;  /* 0x000020130c007388 */ /* 0x020fe80000000800 */
[----:B------:R-:W-:Y:S04]  /*0630*/  STS [R12+0x30], R20 ;  /* 0x000030140c007388 */ /* 0x000fe80000000800 */
[----:B------:R-:W-:Y:S04]  /*0640*/  STS [R12+0x40], R21 ;  /* 0x000040150c007388 */ /* 0x000fe80000000800 */
[----:B------:R-:W-:Y:S04]  /*0650*/  STS [R12+0x50], R23 ;  /* 0x000050170c007388 */ /* 0x000fe80000000800 */
[----:B------:R-:W-:Y:S04]  /*0660*/  STS [R12+0x60], R22 ;  /* 0x000060160c007388 */ /* 0x000fe80000000800 */
[----:B------:R1:W-:Y:S01]  /*0670*/  STS [R12+0x70], R25 ;  /* 0x000070190c007388 */ /* 0x0003e20000000800 */
[----:B------:R-:W-:Y:S06]  /*0680*/  BAR.SYNC.DEFER_BLOCKING 0x0 ;  /* 0x0000000000007b1d */ /* 0x000fec0000010000 */
[----:B------:R-:W2:Y:S01]  /*0690*/  LDS.128 R4, [R4] ;  /* 0x0000000004047984 */ /* 0x000ea20000000c00 */
[----:B-1----:R-:W-:-:S04]  /*06a0*/  IMAD R12, R10, 0x1900, R11 ;  /* 0x000019000a0c7824 */ /* 0x002fc800078e020b */
[----:B------:R-:W-:-:S04]  /*06b0*/  IMAD R11, R9, 0x100, R12 ;  /* 0x00000100090b7824 */ /* 0x000fc800078e020c */
[----:B0-----:R-:W-:-:S05]  /*06c0*/  IMAD.WIDE R10, R11, 0x4, R2 ;  /* 0x000000040b0a7825 */ /* 0x001fca00078e0202 */
[----:B--2---:R0:W-:Y:S02]  /*06d0*/  @P1 STG.E.128 desc[UR6][R10.64], R4 ;  /* 0x000000040a001986 */ /* 0x0041e4000c101d06 */
[----:B0-----:R-:W-:Y:S05]  /*06e0*/  @!P0 EXIT ;  /* 0x000000000000894d */ /* 0x001fea0003800000 */
[----:B0-----:R-:W0:Y:S01]  /*06f0*/  LDS.128 R8, [R13+0x800] ;  /* 0x000800000d087984 */ /* 0x001e220000000c00 */
[----:B------:R-:W-:-:S04]  /*0700*/  IMAD R5, R0, 0x100, R12 ;  /* 0x0000010000057824 */ /* 0x000fc800078e020c */
[----:B------:R-:W-:-:S05]  /*0710*/  IMAD.WIDE R2, R5, 0x4, R2 ;  /* 0x0000000405027825 */ /* 0x000fca00078e0202 */
[----:B0-----:R-:W-:Y:S01]  /*0720*/  STG.E.128 desc[UR6][R2.64], R8 ;  /* 0x0000000802007986 */ /* 0x001fe2000c101d06 */
[----:B------:R-:W-:Y:S05]  /*0730*/  EXIT ;  /* 0x000000000000794d */ /* 0x000fea0003800000 */
.L_x_0:
[----:B------:R-:W-:-:S00]  /*0740*/  BRA `(.L_x_0) ;  /* 0xfffffffc00fc7947 */ /* 0x000fc0000383ffff */
[----:B------:R-:W-:-:S00]  /*0750*/  NOP ;  /* 0x0000000000007918 */ /* 0x000fc00000000000 */
        /* <DEDUP_REMOVED lines=10> */
.L_x_1:


//--------------------- .nv.shared.triton_poi_fused_3 --------------------------
	.section	.nv.shared.triton_poi_fused_3,"aw",@nobits
	.sectionflags	@""
	.align	16
	.zero		1024


//--------------------- .nv.constant0.triton_poi_fused_3 --------------------------
	.section	.nv.constant0.triton_poi_fused_3,"a",@progbits
	.sectionflags	@""
	.align	4
.nv.constant0.triton_poi_fused_3:
	.zero		552
